//
// Generated by NVIDIA NVVM Compiler
//
// Compiler Build ID: CL-36424714
// Cuda compilation tools, release 13.0, V13.0.88
// Based on NVVM 20.0.0
//

.version 9.0
.target sm_100
.address_size 64

	// .globl	_Z9addKernelPiPKiS1_

.visible .entry _Z9addKernelPiPKiS1_(
	.param .u64 .ptr .align 1 _Z9addKernelPiPKiS1__param_0,
	.param .u64 .ptr .align 1 _Z9addKernelPiPKiS1__param_1,
	.param .u64 .ptr .align 1 _Z9addKernelPiPKiS1__param_2
)
{
	.reg .b32 	%r<5>;
	.reg .b64 	%rd<11>;

	ld.param.u64 	%rd1, [_Z9addKernelPiPKiS1__param_0];
	ld.param.u64 	%rd2, [_Z9addKernelPiPKiS1__param_1];
	ld.param.u64 	%rd3, [_Z9addKernelPiPKiS1__param_2];
	cvta.to.global.u64 	%rd4, %rd1;
	cvta.to.global.u64 	%rd5, %rd3;
	cvta.to.global.u64 	%rd6, %rd2;
	mov.u32 	%r1, %ctaid.x;
	mul.wide.u32 	%rd7, %r1, 4;
	add.s64 	%rd8, %rd6, %rd7;
	ld.global.u32 	%r2, [%rd8];
	add.s64 	%rd9, %rd5, %rd7;
	ld.global.u32 	%r3, [%rd9];
	add.s32 	%r4, %r3, %r2;
	add.s64 	%rd10, %rd4, %rd7;
	st.global.u32 	[%rd10], %r4;
	ret;

}


// ===== COMPILED SASS (sm_100) =====

	.target	sm_100

	.elftype	@"ET_EXEC"


//--------------------- .note.nv.tkinfo           --------------------------
	.section	.note.nv.tkinfo,"",@"SHT_NOTE"
	.sectionflags	@"SHF_NOTE_NV_TKINFO"
	.tkinfo
        /*0018*/ 	.word	0x00000002
        /*0030*/ 	.string	""
        /*0030*/ 	.string	"ptxas"
        /*0030*/ 	.string	"Cuda compilation tools, release 13.0, V13.0.88"
        /*0030*/ 	.string	"Build cuda_13.0.r13.0/compiler.36424714_0"
        /*0030*/ 	.string	"-arch sm_100 -m 64 "



//--------------------- .note.nv.cuinfo           --------------------------
	.section	.note.nv.cuinfo,"",@"SHT_NOTE"
	.sectionflags	@"SHF_NOTE_NV_CUINFO"
        /*0018*/ 	.short	0x0002
        /*001a*/ 	.short	0x0064
        /*001c*/ 	.short	0x0082
	.zero		2


//--------------------- .nv.info                  --------------------------
	.section	.nv.info,"",@"SHT_CUDA_INFO"
	.align	4


	//----- nvinfo : EIATTR_REGCOUNT
	.align		4
        /*0000*/ 	.byte	0x04, 0x2f
        /*0002*/ 	.short	(.L_1 - .L_0)
	.align		4
.L_0:
        /*0004*/ 	.word	index@(_Z9addKernelPiPKiS1_)
        /*0008*/ 	.word	0x0000000c


	//----- nvinfo : EIATTR_FRAME_SIZE
	.align		4
.L_1:
        /*000c*/ 	.byte	0x04, 0x11
        /*000e*/ 	.short	(.L_3 - .L_2)
	.align		4
.L_2:
        /*0010*/ 	.word	index@(_Z9addKernelPiPKiS1_)
        /*0014*/ 	.word	0x00000000


	//----- nvinfo : EIATTR_MIN_STACK_SIZE
	.align		4
.L_3:
        /*0018*/ 	.byte	0x04, 0x12
        /*001a*/ 	.short	(.L_5 - .L_4)
	.align		4
.L_4:
        /*001c*/ 	.word	index@(_Z9addKernelPiPKiS1_)
        /*0020*/ 	.word	0x00000000
.L_5:


//--------------------- .nv.compat                --------------------------
	.section	.nv.compat,"",@"SHT_CUDA_COMPAT_INFO"
	.align	4
        /*0000*/ 	.byte	0x02, 0x09, 0x00, 0x00, 0x02, 0x02, 0x01, 0x00, 0x02, 0x05, 0x05, 0x00, 0x03, 0x07, 0x01, 0x01
        /*0010*/ 	.byte	0x02, 0x03, 0x00, 0x00, 0x02, 0x06, 0x01, 0x00, 0x04, 0x0b, 0x08, 0x00, 0x09, 0x00, 0x00, 0x00
        /*0020*/ 	.byte	0x00, 0x00, 0x00, 0x00


//--------------------- .nv.info._Z9addKernelPiPKiS1_ --------------------------
	.section	.nv.info._Z9addKernelPiPKiS1_,"",@"SHT_CUDA_INFO"
	.sectionflags	@""
	.align	4


	//----- nvinfo : EIATTR_CUDA_API_VERSION
	.align		4
        /*0000*/ 	.byte	0x04, 0x37
        /*0002*/ 	.short	(.L_7 - .L_6)
.L_6:
        /*0004*/ 	.word	0x00000082


	//----- nvinfo : EIATTR_KPARAM_INFO
	.align		4
.L_7:
        /*0008*/ 	.byte	0x04, 0x17
        /*000a*/ 	.short	(.L_9 - .L_8)
.L_8:
        /*000c*/ 	.word	0x00000000
        /*0010*/ 	.short	0x0002
        /*0012*/ 	.short	0x0010
        /*0014*/ 	.byte	0x00, 0xf5, 0x21, 0x00


	//----- nvinfo : EIATTR_KPARAM_INFO
	.align		4
.L_9:
        /*0018*/ 	.byte	0x04, 0x17
        /*001a*/ 	.short	(.L_11 - .L_10)
.L_10:
        /*001c*/ 	.word	0x00000000
        /*0020*/ 	.short	0x0001
        /*0022*/ 	.short	0x0008
        /*0024*/ 	.byte	0x00, 0xf5, 0x21, 0x00


	//----- nvinfo : EIATTR_KPARAM_INFO
	.align		4
.L_11:
        /*0028*/ 	.byte	0x04, 0x17
        /*002a*/ 	.short	(.L_13 - .L_12)
.L_12:
        /*002c*/ 	.word	0x00000000
        /*0030*/ 	.short	0x0000
        /*0032*/ 	.short	0x0000
        /*0034*/ 	.byte	0x00, 0xf5, 0x21, 0x00


	//----- nvinfo : EIATTR_SPARSE_MMA_MASK
	.align		4
.L_13:
        /*0038*/ 	.byte	0x03, 0x50
        /*003a*/ 	.short	0x0000


	//----- nvinfo : EIATTR_MAXREG_COUNT
	.align		4
        /*003c*/ 	.byte	0x03, 0x1b
        /*003e*/ 	.short	0x00ff


	//----- nvinfo : EIATTR_MERCURY_ISA_VERSION
	.align		4
        /*0040*/ 	.byte	0x03, 0x5f
        /*0042*/ 	.short	0x0101


	//----- nvinfo : EIATTR_VRC_CTA_INIT_COUNT
	.align		4
        /*0044*/ 	.byte	0x02, 0x4a
	.zero		1
	.zero		1


	//----- nvinfo : EIATTR_EXIT_INSTR_OFFSETS
	.align		4
        /*0048*/ 	.byte	0x04, 0x1c
        /*004a*/ 	.short	(.L_15 - .L_14)


	//   ....[0]....
.L_14:
        /*004c*/ 	.word	0x000000d0


	//----- nvinfo : EIATTR_CBANK_PARAM_SIZE
	.align		4
.L_15:
        /*0050*/ 	.byte	0x03, 0x19
        /*0052*/ 	.short	0x0018


	//----- nvinfo : EIATTR_PARAM_CBANK
	.align		4
        /*0054*/ 	.byte	0x04, 0x0a
        /*0056*/ 	.short	(.L_17 - .L_16)
	.align		4
.L_16:
        /*0058*/ 	.word	index@(.nv.constant0._Z9addKernelPiPKiS1_)
        /*005c*/ 	.short	0x0380
        /*005e*/ 	.short	0x0018


	//----- nvinfo : EIATTR_SW_WAR
	.align		4
.L_17:
        /*0060*/ 	.byte	0x04, 0x36
        /*0062*/ 	.short	(.L_19 - .L_18)
.L_18:
        /*0064*/ 	.word	0x00000008
.L_19:


//--------------------- .nv.callgraph             --------------------------
	.section	.nv.callgraph,"",@"SHT_CUDA_CALLGRAPH"
	.align	4
	.sectionentsize	8
	.align		4
        /*0000*/ 	.word	0x00000000
	.align		4
        /*0004*/ 	.word	0xffffffff
	.align		4
        /*0008*/ 	.word	0x00000000
	.align		4
        /*000c*/ 	.word	0xfffffffe
	.align		4
        /*0010*/ 	.word	0x00000000
	.align		4
        /*0014*/ 	.word	0xfffffffd
	.align		4
        /*0018*/ 	.word	0x00000000
	.align		4
        /*001c*/ 	.word	0xfffffffc


//--------------------- .text._Z9addKernelPiPKiS1_ --------------------------
	.section	.text._Z9addKernelPiPKiS1_,"ax",@progbits
	.align	128
        .global         _Z9addKernelPiPKiS1_
        .type           _Z9addKernelPiPKiS1_,@function
        .size           _Z9addKernelPiPKiS1_,(.L_x_1 - _Z9addKernelPiPKiS1_)
        .other          _Z9addKernelPiPKiS1_,@"STO_CUDA_ENTRY STV_DEFAULT"
_Z9addKernelPiPKiS1_:
.text._Z9addKernelPiPKiS1_:
[----:B------:R-:W-:Y:S01]  /*0000*/  LDC R1, c[0x0][0x37c] ;  /* 0x0000df00ff017b82 */ /* 0x000fe20000000800 */
[----:B------:R-:W0:Y:S07]  /*0010*/  S2R R9, SR_CTAID.X ;  /* 0x0000000000097919 */ /* 0x000e2e0000002500 */
[----:B------:R-:W0:Y:S01]  /*0020*/  LDC.64 R2, c[0x0][0x388] ;  /* 0x0000e200ff027b82 */ /* 0x000e220000000a00 */
[----:B------:R-:W1:Y:S07]  /*0030*/  LDCU.64 UR4, c[0x0][0x358] ;  /* 0x00006b00ff0477ac */ /* 0x000e6e0008000a00 */
[----:B------:R-:W2:Y:S08]  /*0040*/  LDC.64 R4, c[0x0][0x390] ;  /* 0x0000e400ff047b82 */ /* 0x000eb00000000a00 */
[----:B------:R-:W3:Y:S01]  /*0050*/  LDC.64 R6, c[0x0][0x380] ;  /* 0x0000e000ff067b82 */ /* 0x000ee20000000a00 */
[----:B0-----:R-:W-:-:S04]  /*0060*/  IMAD.WIDE.U32 R2, R9, 0x4, R2 ;  /* 0x0000000409027825 */ /* 0x001fc800078e0002 */
[C---:B--2---:R-:W-:Y:S02]  /*0070*/  IMAD.WIDE.U32 R4, R9.reuse, 0x4, R4 ;  /* 0x0000000409047825 */ /* 0x044fe400078e0004 */
[----:B-1----:R-:W2:Y:S04]  /*0080*/  LDG.E R2, desc[UR4][R2.64] ;  /* 0x0000000402027981 */ /* 0x002ea8000c1e1900 */
[----:B------:R-:W2:Y:S01]  /*0090*/  LDG.E R5, desc[UR4][R4.64] ;  /* 0x0000000404057981 */ /* 0x000ea2000c1e1900 */
[----:B---3--:R-:W-:Y:S01]  /*00a0*/  IMAD.WIDE.U32 R6, R9, 0x4, R6 ;  /* 0x0000000409067825 */ /* 0x008fe200078e0006 */
[----:B--2---:R-:W-:-:S05]  /*00b0*/  IADD3 R9, PT, PT, R2, R5, RZ ;  /* 0x0000000502097210 */ /* 0x004fca0007ffe0ff */
[----:B------:R-:W-:Y:S01]  /*00c0*/  STG.E desc[UR4][R6.64], R9 ;  /* 0x0000000906007986 */ /* 0x000fe2000c101904 */
[----:B------:R-:W-:Y:S05]  /*00d0*/  EXIT ;  /* 0x000000000000794d */ /* 0x000fea0003800000 */
.L_x_0:
[----:B------:R-:W-:-:S00]  /*00e0*/  BRA `(.L_x_0) ;  /* 0xfffffffc00fc7947 */ /* 0x000fc0000383ffff */
[----:B------:R-:W-:-:S00]  /*00f0*/  NOP ;  /* 0x0000000000007918 */ /* 0x000fc00000000000 */
        /* <DEDUP_REMOVED lines=8> */
.L_x_1:


//--------------------- .nv.shared.reserved.0     --------------------------
	.section	.nv.shared.reserved.0,"aw",@nobits
	.weak		__nv_reservedSMEM_offset_0_alias
	.size		__nv_reservedSMEM_offset_0_alias, 0, 64
	.other		__nv_reservedSMEM_offset_0_alias,@"STO_CUDA_RESERVED_SHARED STV_DEFAULT"
__nv_reservedSMEM_offset_0_alias:
	.zero		0
	.zero		64


//--------------------- .nv.constant0._Z9addKernelPiPKiS1_ --------------------------
	.section	.nv.constant0._Z9addKernelPiPKiS1_,"a",@progbits
	.sectionflags	@""
	.align	4
.nv.constant0._Z9addKernelPiPKiS1_:
	.zero		920


//--------------------- SYMBOLS --------------------------

	.type		.nv.reservedSmem.offset0,@object
	.size		.nv.reservedSmem.offset0,0x4
